	.target	sm_100a

	.elftype	@"ET_EXEC"


//--------------------- .note.nv.tkinfo           --------------------------
	.section	.note.nv.tkinfo,"",@"SHT_NOTE"
	.sectionflags	@"SHF_NOTE_NV_TKINFO"
	.tkinfo
        /*0018*/ 	.word	0x00000081
        /*0030*/ 	.string	""
        /*0030*/ 	.string	"ptxas-blackwell"
        /*0030*/ 	.string	"Cuda compilation tools, release 12.9, V12.9.86"
        /*0030*/ 	.string	"Build cuda_12.9.r12.9/compiler.36037853_0"
        /*0030*/ 	.string	"-v  -suppress-debug-info  -lineinfo  -arch sm_100a "



//--------------------- .note.nv.cuver            --------------------------
	.section	.note.nv.cuver,"",@"SHT_NOTE"
	.sectionflags	@"SHF_NOTE_NV_CUVER"
        /*0018*/ 	.short	0x0001
        /*001a*/ 	.short	0x0064
        /*001c*/ 	.short	0x0001
        /*001e*/ 	.short	0x0000
        /*0020*/ 	.short	0x0001
        /*0022*/ 	.short	0x0000


//--------------------- .nv.info                  --------------------------
	.section	.nv.info,"",@"SHT_CUDA_INFO"
	.align	4


	//----- nvinfo : EIATTR_REGCOUNT
	.align		4
        /*0000*/ 	.byte	0x04, 0x2f
        /*0002*/ 	.short	(.L_1 - .L_0)
	.align		4
.L_0:
        /*0004*/ 	.word	index@(matmul_kernel)
        /*0008*/ 	.word	0x00000004


	//----- nvinfo : EIATTR_FRAME_SIZE
	.align		4
.L_1:
        /*000c*/ 	.byte	0x04, 0x11
        /*000e*/ 	.short	(.L_3 - .L_2)
	.align		4
.L_2:
        /*0010*/ 	.word	index@(matmul_kernel)
        /*0014*/ 	.word	0x00000000


	//----- nvinfo : EIATTR_MIN_STACK_SIZE
	.align		4
.L_3:
        /*0018*/ 	.byte	0x04, 0x12
        /*001a*/ 	.short	(.L_5 - .L_4)
	.align		4
.L_4:
        /*001c*/ 	.word	index@(matmul_kernel)
        /*0020*/ 	.word	0x00000000
.L_5:


//--------------------- .nv.info.matmul_kernel    --------------------------
	.section	.nv.info.matmul_kernel,"",@"SHT_CUDA_INFO"
	.sectionflags	@""
	.align	4


	//----- nvinfo : EIATTR_CUDA_API_VERSION
	.align		4
        /*0000*/ 	.byte	0x04, 0x37
        /*0002*/ 	.short	(.L_7 - .L_6)
.L_6:
        /*0004*/ 	.word	0x00000081


	//----- nvinfo : EIATTR_KPARAM_INFO
	.align		4
.L_7:
        /*0008*/ 	.byte	0x04, 0x17
        /*000a*/ 	.short	(.L_9 - .L_8)
.L_8:
        /*000c*/ 	.word	0x00000000
        /*0010*/ 	.short	0x000d
        /*0012*/ 	.short	0x0048
        /*0014*/ 	.byte	0x00, 0xf4, 0x21, 0x00


	//----- nvinfo : EIATTR_KPARAM_INFO
	.align		4
.L_9:
        /*0018*/ 	.byte	0x04, 0x17
        /*001a*/ 	.short	(.L_11 - .L_10)
.L_10:
        /*001c*/ 	.word	0x00000000
        /*0020*/ 	.short	0x000c
        /*0022*/ 	.short	0x0040
        /*0024*/ 	.byte	0x00, 0xf4, 0x21, 0x00


	//----- nvinfo : EIATTR_KPARAM_INFO
	.align		4
.L_11:
        /*0028*/ 	.byte	0x04, 0x17
        /*002a*/ 	.short	(.L_13 - .L_12)
.L_12:
        /*002c*/ 	.word	0x00000000
        /*0030*/ 	.short	0x000b
        /*0032*/ 	.short	0x0038
        /*0034*/ 	.byte	0x00, 0xf0, 0x11, 0x00


	//----- nvinfo : EIATTR_KPARAM_INFO
	.align		4
.L_13:
        /*0038*/ 	.byte	0x04, 0x17
        /*003a*/ 	.short	(.L_15 - .L_14)
.L_14:
        /*003c*/ 	.word	0x00000000
        /*0040*/ 	.short	0x000a
        /*0042*/ 	.short	0x0034
        /*0044*/ 	.byte	0x00, 0xf0, 0x11, 0x00


	//----- nvinfo : EIATTR_KPARAM_INFO
	.align		4
.L_15:
        /*0048*/ 	.byte	0x04, 0x17
        /*004a*/ 	.short	(.L_17 - .L_16)
.L_16:
        /*004c*/ 	.word	0x00000000
        /*0050*/ 	.short	0x0009
        /*0052*/ 	.short	0x0030
        /*0054*/ 	.byte	0x00, 0xf0, 0x11, 0x00


	//----- nvinfo : EIATTR_KPARAM_INFO
	.align		4
.L_17:
        /*0058*/ 	.byte	0x04, 0x17
        /*005a*/ 	.short	(.L_19 - .L_18)
.L_18:
        /*005c*/ 	.word	0x00000000
        /*0060*/ 	.short	0x0008
        /*0062*/ 	.short	0x002c
        /*0064*/ 	.byte	0x00, 0xf0, 0x11, 0x00


	//----- nvinfo : EIATTR_KPARAM_INFO
	.align		4
.L_19:
        /*0068*/ 	.byte	0x04, 0x17
        /*006a*/ 	.short	(.L_21 - .L_20)
.L_20:
        /*006c*/ 	.word	0x00000000
        /*0070*/ 	.short	0x0007
        /*0072*/ 	.short	0x0028
        /*0074*/ 	.byte	0x00, 0xf0, 0x11, 0x00


	//----- nvinfo : EIATTR_KPARAM_INFO
	.align		4
.L_21:
        /*0078*/ 	.byte	0x04, 0x17
        /*007a*/ 	.short	(.L_23 - .L_22)
.L_22:
        /*007c*/ 	.word	0x00000000
        /*0080*/ 	.short	0x0006
        /*0082*/ 	.short	0x0024
        /*0084*/ 	.byte	0x00, 0xf0, 0x11, 0x00


	//----- nvinfo : EIATTR_KPARAM_INFO
	.align		4
.L_23:
        /*0088*/ 	.byte	0x04, 0x17
        /*008a*/ 	.short	(.L_25 - .L_24)
.L_24:
        /*008c*/ 	.word	0x00000000
        /*0090*/ 	.short	0x0005
        /*0092*/ 	.short	0x0020
        /*0094*/ 	.byte	0x00, 0xf0, 0x11, 0x00


	//----- nvinfo : EIATTR_KPARAM_INFO
	.align		4
.L_25:
        /*0098*/ 	.byte	0x04, 0x17
        /*009a*/ 	.short	(.L_27 - .L_26)
.L_26:
        /*009c*/ 	.word	0x00000000
        /*00a0*/ 	.short	0x0004
        /*00a2*/ 	.short	0x001c
        /*00a4*/ 	.byte	0x00, 0xf0, 0x11, 0x00


	//----- nvinfo : EIATTR_KPARAM_INFO
	.align		4
.L_27:
        /*00a8*/ 	.byte	0x04, 0x17
        /*00aa*/ 	.short	(.L_29 - .L_28)
.L_28:
        /*00ac*/ 	.word	0x00000000
        /*00b0*/ 	.short	0x0003
        /*00b2*/ 	.short	0x0018
        /*00b4*/ 	.byte	0x00, 0xf0, 0x11, 0x00


	//----- nvinfo : EIATTR_KPARAM_INFO
	.align		4
.L_29:
        /*00b8*/ 	.byte	0x04, 0x17
        /*00ba*/ 	.short	(.L_31 - .L_30)
.L_30:
        /*00bc*/ 	.word	0x00000000
        /*00c0*/ 	.short	0x0002
        /*00c2*/ 	.short	0x0010
        /*00c4*/ 	.byte	0x00, 0xf4, 0x21, 0x00


	//----- nvinfo : EIATTR_KPARAM_INFO
	.align		4
.L_31:
        /*00c8*/ 	.byte	0x04, 0x17
        /*00ca*/ 	.short	(.L_33 - .L_32)
.L_32:
        /*00cc*/ 	.word	0x00000000
        /*00d0*/ 	.short	0x0001
        /*00d2*/ 	.short	0x0008
        /*00d4*/ 	.byte	0x00, 0xf4, 0x21, 0x00


	//----- nvinfo : EIATTR_KPARAM_INFO
	.align		4
.L_33:
        /*00d8*/ 	.byte	0x04, 0x17
        /*00da*/ 	.short	(.L_35 - .L_34)
.L_34:
        /*00dc*/ 	.word	0x00000000
        /*00e0*/ 	.short	0x0000
        /*00e2*/ 	.short	0x0000
        /*00e4*/ 	.byte	0x00, 0xf4, 0x21, 0x00


	//----- nvinfo : EIATTR_SPARSE_MMA_MASK
	.align		4
.L_35:
        /*00e8*/ 	.byte	0x03, 0x50
        /*00ea*/ 	.short	0x0000


	//----- nvinfo : EIATTR_MAXREG_COUNT
	.align		4
        /*00ec*/ 	.byte	0x03, 0x1b
        /*00ee*/ 	.short	0x00ff


	//----- nvinfo : EIATTR_VRC_CTA_INIT_COUNT
	.align		4
        /*00f0*/ 	.byte	0x02, 0x4a
	.zero		1
	.zero		1


	//----- nvinfo : EIATTR_REQNTID
	.align		4
        /*00f4*/ 	.byte	0x04, 0x10
        /*00f6*/ 	.short	(.L_37 - .L_36)
.L_36:
        /*00f8*/ 	.word	0x00000100
        /*00fc*/ 	.word	0x00000001
        /*0100*/ 	.word	0x00000001


	//----- nvinfo : EIATTR_CBANK_PARAM_SIZE
	.align		4
.L_37:
        /*0104*/ 	.byte	0x03, 0x19
        /*0106*/ 	.short	0x0050


	//----- nvinfo : EIATTR_PARAM_CBANK
	.align		4
        /*0108*/ 	.byte	0x04, 0x0a
        /*010a*/ 	.short	(.L_39 - .L_38)
	.align		4
.L_38:
        /*010c*/ 	.word	index@(.nv.constant0.matmul_kernel)
        /*0110*/ 	.short	0x0380
        /*0112*/ 	.short	0x0050


	//----- nvinfo : EIATTR_SW_WAR
	.align		4
.L_39:
        /*0114*/ 	.byte	0x04, 0x36
        /*0116*/ 	.short	(.L_41 - .L_40)
.L_40:
        /*0118*/ 	.word	0x00000008
.L_41:


//--------------------- .nv.compat                --------------------------
	.section	.nv.compat,"",@"SHT_CUDA_COMPAT_INFO"
	.align	4
        /*0000*/ 	.byte	0x02, 0x02, 0x01, 0x00, 0x02, 0x05, 0x05, 0x00, 0x02, 0x03, 0x00, 0x00, 0x02, 0x06, 0x01, 0x00


//--------------------- .nv.callgraph             --------------------------
	.section	.nv.callgraph,"",@"SHT_CUDA_CALLGRAPH"
	.align	4
	.sectionentsize	8
	.align		4
        /*0000*/ 	.word	0x00000000
	.align		4
        /*0004*/ 	.word	0xffffffff
	.align		4
        /*0008*/ 	.word	0x00000000
	.align		4
        /*000c*/ 	.word	0xfffffffe
	.align		4
        /*0010*/ 	.word	0x00000000
	.align		4
        /*0014*/ 	.word	0xfffffffd
	.align		4
        /*0018*/ 	.word	0x00000000
	.align		4
        /*001c*/ 	.word	0xfffffffc


//--------------------- .text.matmul_kernel       --------------------------
	.section	.text.matmul_kernel,"ax",@progbits
	.align	128
        .global         matmul_kernel
        .type           matmul_kernel,@function
        .size           matmul_kernel,(.L_x_1 - matmul_kernel)
        .other          matmul_kernel,@"STO_CUDA_ENTRY STV_DEFAULT"
matmul_kernel:
.text.matmul_kernel:
[----:B------:R-:W0:Y:S02]  /*0000*/  LDC R1, c[0x0][0x37c] ;  /* 0x0000df00ff017b82 */ /* 0x000e240000000800 */
[----:B0-----:R-:W-:Y:S05]  /*0010*/  BPT.TRAP 0x1 ;  /* 0x000000040000795c */ /* 0x001fea0000300000 */
.L_x_0:
[----:B------:R-:W-:-:S00]  /*0020*/  BRA `(.L_x_0) ;  /* 0xfffffffc00fc7947 */ /* 0x000fc0000383ffff */
[----:B------:R-:W-:-:S00]  /*0030*/  NOP ;  /* 0x0000000000007918 */ /* 0x000fc00000000000 */
        /* <DEDUP_REMOVED lines=12> */
.L_x_1:


//--------------------- .nv.shared.reserved.0     --------------------------
	.section	.nv.shared.reserved.0,"aw",@nobits
	.weak		__nv_reservedSMEM_offset_0_alias
	.size		__nv_reservedSMEM_offset_0_alias, 0, 64
	.other		__nv_reservedSMEM_offset_0_alias,@"STO_CUDA_RESERVED_SHARED STV_DEFAULT"
__nv_reservedSMEM_offset_0_alias:
	.zero		0
	.zero		64


//--------------------- .nv.constant0.matmul_kernel --------------------------
	.section	.nv.constant0.matmul_kernel,"a",@progbits
	.sectionflags	@""
	.align	4
.nv.constant0.matmul_kernel:
	.zero		976


//--------------------- SYMBOLS --------------------------

	.type		.nv.reservedSmem.offset0,@object
	.size		.nv.reservedSmem.offset0,0x4
